//
// Generated by NVIDIA NVVM Compiler
//
// Compiler Build ID: CL-36424714
// Cuda compilation tools, release 13.0, V13.0.88
// Based on NVVM 20.0.0
//

.version 9.0
.target sm_100
.address_size 64

	// .globl	_Z11test_vmins4v
.extern .func  (.param .b32 func_retval0) vprintf
(
	.param .b64 vprintf_param_0,
	.param .b64 vprintf_param_1
)
;
.global .align 1 .b8 $str[38] = {82, 101, 115, 117, 108, 116, 32, 111, 102, 32, 95, 95, 118, 109, 105, 110, 115, 52, 58, 32, 40, 37, 100, 44, 32, 37, 100, 44, 32, 37, 100, 44, 32, 37, 100, 41, 10};

.visible .entry _Z11test_vmins4v()
{
	.local .align 16 .b8 	__local_depot0[16];
	.reg .b64 	%SP;
	.reg .b64 	%SPL;
	.reg .b32 	%r<19>;
	.reg .b64 	%rd<5>;

	mov.u64 	%SPL, __local_depot0;
	cvta.local.u64 	%SP, %SPL;
	add.u64 	%rd1, %SP, 0;
	add.u64 	%rd2, %SPL, 0;
	mov.b32 	%r2, 763302922;
	mov.b32 	%r3, 924719365;
	mov.b32 	%r4, 1977645700;
	// begin inline asm
	lop3.b32 %r5, %r2, %r3, %r4, 0x8E;
	
	// end inline asm
	// begin inline asm
	prmt.b32 %r5, %r5, 0, 0xba98;
	// end inline asm
	not.b32 	%r7, %r5;
	and.b32  	%r8, %r7, 763302922;
	and.b32  	%r9, %r5, 924719365;
	or.b32  	%r10, %r8, %r9;
	and.b32  	%r11, %r10, 15;
	shr.u32 	%r12, %r10, 8;
	and.b32  	%r13, %r12, 29;
	shr.u32 	%r14, %r10, 16;
	and.b32  	%r15, %r14, 127;
	shr.u32 	%r16, %r10, 24;
	st.local.v4.u32 	[%rd2], {%r11, %r13, %r15, %r16};
	mov.u64 	%rd3, $str;
	cvta.global.u64 	%rd4, %rd3;
	{ // callseq 0, 0
	.param .b64 param0;
	st.param.b64 	[param0], %rd4;
	.param .b64 param1;
	st.param.b64 	[param1], %rd1;
	.param .b32 retval0;
	call.uni (retval0), 
	vprintf, 
	(
	param0, 
	param1
	);
	ld.param.b32 	%r17, [retval0];
	} // callseq 0
	ret;

}


// ===== COMPILED SASS (sm_100) =====

	.target	sm_100

	.elftype	@"ET_EXEC"


//--------------------- .note.nv.tkinfo           --------------------------
	.section	.note.nv.tkinfo,"",@"SHT_NOTE"
	.sectionflags	@"SHF_NOTE_NV_TKINFO"
	.tkinfo
        /*0018*/ 	.word	0x00000002
        /*0030*/ 	.string	""
        /*0030*/ 	.string	"ptxas"
        /*0030*/ 	.string	"Cuda compilation tools, release 13.0, V13.0.88"
        /*0030*/ 	.string	"Build cuda_13.0.r13.0/compiler.36424714_0"
        /*0030*/ 	.string	"-arch sm_100 -m 64 "



//--------------------- .note.nv.cuinfo           --------------------------
	.section	.note.nv.cuinfo,"",@"SHT_NOTE"
	.sectionflags	@"SHF_NOTE_NV_CUINFO"
        /*0018*/ 	.short	0x0002
        /*001a*/ 	.short	0x0064
        /*001c*/ 	.short	0x0082
	.zero		2


//--------------------- .nv.info                  --------------------------
	.section	.nv.info,"",@"SHT_CUDA_INFO"
	.align	4


	//----- nvinfo : EIATTR_REGCOUNT
	.align		4
        /*0000*/ 	.byte	0x04, 0x2f
        /*0002*/ 	.short	(.L_2 - .L_1)
	.align		4
.L_1:
        /*0004*/ 	.word	index@(_Z11test_vmins4v)
        /*0008*/ 	.word	0x00000018


	//----- nvinfo : EIATTR_FRAME_SIZE
	.align		4
.L_2:
        /*000c*/ 	.byte	0x04, 0x11
        /*000e*/ 	.short	(.L_4 - .L_3)
	.align		4
.L_3:
        /*0010*/ 	.word	index@(_Z11test_vmins4v)
        /*0014*/ 	.word	0x00000010


	//----- nvinfo : EIATTR_MIN_STACK_SIZE
	.align		4
.L_4:
        /*0018*/ 	.byte	0x04, 0x12
        /*001a*/ 	.short	(.L_6 - .L_5)
	.align		4
.L_5:
        /*001c*/ 	.word	index@(_Z11test_vmins4v)
        /*0020*/ 	.word	0x00000010
.L_6:


//--------------------- .nv.compat                --------------------------
	.section	.nv.compat,"",@"SHT_CUDA_COMPAT_INFO"
	.align	4
        /*0000*/ 	.byte	0x02, 0x09, 0x00, 0x00, 0x02, 0x02, 0x01, 0x00, 0x02, 0x05, 0x05, 0x00, 0x03, 0x07, 0x01, 0x01
        /*0010*/ 	.byte	0x02, 0x03, 0x00, 0x00, 0x02, 0x06, 0x01, 0x00, 0x04, 0x0b, 0x08, 0x00, 0x09, 0x00, 0x00, 0x00
        /*0020*/ 	.byte	0x00, 0x00, 0x00, 0x00


//--------------------- .nv.info._Z11test_vmins4v --------------------------
	.section	.nv.info._Z11test_vmins4v,"",@"SHT_CUDA_INFO"
	.sectionflags	@""
	.align	4


	//----- nvinfo : EIATTR_CUDA_API_VERSION
	.align		4
        /*0000*/ 	.byte	0x04, 0x37
        /*0002*/ 	.short	(.L_8 - .L_7)
.L_7:
        /*0004*/ 	.word	0x00000082


	//----- nvinfo : EIATTR_SPARSE_MMA_MASK
	.align		4
.L_8:
        /*0008*/ 	.byte	0x03, 0x50
        /*000a*/ 	.short	0x0000


	//----- nvinfo : EIATTR_MAXREG_COUNT
	.align		4
        /*000c*/ 	.byte	0x03, 0x1b
        /*000e*/ 	.short	0x00ff


	//----- nvinfo : EIATTR_EXTERNS
	.align		4
        /*0010*/ 	.byte	0x04, 0x0f
        /*0012*/ 	.short	(.L_10 - .L_9)


	//   ....[0]....
	.align		4
.L_9:
        /*0014*/ 	.word	index@(vprintf)


	//----- nvinfo : EIATTR_MERCURY_ISA_VERSION
	.align		4
.L_10:
        /*0018*/ 	.byte	0x03, 0x5f
        /*001a*/ 	.short	0x0101


	//----- nvinfo : EIATTR_VRC_CTA_INIT_COUNT
	.align		4
        /*001c*/ 	.byte	0x02, 0x4a
	.zero		1
	.zero		1


	//----- nvinfo : EIATTR_SYSCALL_OFFSETS
	.align		4
        /*0020*/ 	.byte	0x04, 0x46
        /*0022*/ 	.short	(.L_12 - .L_11)


	//   ....[0]....
.L_11:
        /*0024*/ 	.word	0x00000190


	//----- nvinfo : EIATTR_EXIT_INSTR_OFFSETS
	.align		4
.L_12:
        /*0028*/ 	.byte	0x04, 0x1c
        /*002a*/ 	.short	(.L_14 - .L_13)


	//   ....[0]....
.L_13:
        /*002c*/ 	.word	0x000001a0


	//----- nvinfo : EIATTR_SW_WAR
	.align		4
.L_14:
        /*0030*/ 	.byte	0x04, 0x36
        /*0032*/ 	.short	(.L_16 - .L_15)
.L_15:
        /*0034*/ 	.word	0x00000008
.L_16:


//--------------------- .nv.callgraph             --------------------------
	.section	.nv.callgraph,"",@"SHT_CUDA_CALLGRAPH"
	.align	4
	.sectionentsize	8
	.align		4
        /*0000*/ 	.word	0x00000000
	.align		4
        /*0004*/ 	.word	0xffffffff
	.align		4
        /*0008*/ 	.word	index@(_Z11test_vmins4v)
	.align		4
        /*000c*/ 	.word	index@(vprintf)
	.align		4
        /*0010*/ 	.word	0x00000000
	.align		4
        /*0014*/ 	.word	0xfffffffe
	.align		4
        /*0018*/ 	.word	0x00000000
	.align		4
        /*001c*/ 	.word	0xfffffffd
	.align		4
        /*0020*/ 	.word	0x00000000
	.align		4
        /*0024*/ 	.word	0xfffffffc


//--------------------- .nv.constant4             --------------------------
	.section	.nv.constant4,"a",@progbits
	.align	8
	.align		8
.nv.constant4:
        /*0000*/ 	.dword	vprintf
	.align		8
        /*0008*/ 	.dword	$str


//--------------------- .text._Z11test_vmins4v    --------------------------
	.section	.text._Z11test_vmins4v,"ax",@progbits
	.align	128
        .global         _Z11test_vmins4v
        .type           _Z11test_vmins4v,@function
        .size           _Z11test_vmins4v,(.L_x_2 - _Z11test_vmins4v)
        .other          _Z11test_vmins4v,@"STO_CUDA_ENTRY STV_DEFAULT"
_Z11test_vmins4v:
.text._Z11test_vmins4v:
[----:B------:R-:W0:Y:S01]  /*0000*/  LDC R1, c[0x0][0x37c] ;  /* 0x0000df00ff017b82 */ /* 0x000e220000000800 */
[----:B------:R-:W-:Y:S01]  /*0010*/  IMAD.MOV.U32 R0, RZ, RZ, 0x2d7f140a ;  /* 0x2d7f140aff007424 */ /* 0x000fe200078e00ff */
[----:B------:R-:W1:Y:S01]  /*0020*/  LDCU UR4, c[0x0][0x2f8] ;  /* 0x00005f00ff0477ac */ /* 0x000e620008000800 */
[----:B------:R-:W-:Y:S02]  /*0030*/  IMAD.MOV.U32 R3, RZ, RZ, 0x75e07a84 ;  /* 0x75e07a84ff037424 */ /* 0x000fe400078e00ff */
[----:B0-----:R-:W-:Y:S01]  /*0040*/  VIADD R1, R1, 0xfffffff0 ;  /* 0xfffffff001017836 */ /* 0x001fe20000000000 */
[----:B------:R-:W0:Y:S02]  /*0050*/  LDCU.64 UR6, c[0x4][0x8] ;  /* 0x01000100ff0677ac */ /* 0x000e240008000a00 */
[----:B------:R-:W-:Y:S01]  /*0060*/  LOP3.LUT R0, R0, 0x371e1905, R3, 0x8e, !PT ;  /* 0x371e190500007812 */ /* 0x000fe200078e8e03 */
[----:B------:R-:W2:Y:S03]  /*0070*/  LDCU UR5, c[0x0][0x2fc] ;  /* 0x00005f80ff0577ac */ /* 0x000ea60008000800 */
[----:B------:R-:W-:-:S04]  /*0080*/  PRMT R0, R0, 0xba98, RZ ;  /* 0x0000ba9800007816 */ /* 0x000fc800000000ff */
[----:B------:R-:W-:-:S04]  /*0090*/  LOP3.LUT R3, R0, 0x2d7f140a, RZ, 0xc, !PT ;  /* 0x2d7f140a00037812 */ /* 0x000fc800078e0cff */
[----:B------:R-:W-:Y:S02]  /*00a0*/  LOP3.LUT R3, R3, 0x371e1905, R0, 0xf8, !PT ;  /* 0x371e190503037812 */ /* 0x000fe400078ef800 */
[----:B------:R-:W-:Y:S02]  /*00b0*/  MOV R0, 0x0 ;  /* 0x0000000000007802 */ /* 0x000fe40000000f00 */
[--C-:B------:R-:W-:Y:S01]  /*00c0*/  SHF.R.U32.HI R9, RZ, 0x8, R3.reuse ;  /* 0x00000008ff097819 */ /* 0x100fe20000011603 */
[----:B0-----:R-:W-:Y:S01]  /*00d0*/  IMAD.U32 R4, RZ, RZ, UR6 ;  /* 0x00000006ff047e24 */ /* 0x001fe2000f8e00ff */
[--C-:B------:R-:W-:Y:S01]  /*00e0*/  SHF.R.U32.HI R10, RZ, 0x10, R3.reuse ;  /* 0x00000010ff0a7819 */ /* 0x100fe20000011603 */
[----:B------:R-:W-:Y:S01]  /*00f0*/  IMAD.U32 R5, RZ, RZ, UR7 ;  /* 0x00000007ff057e24 */ /* 0x000fe2000f8e00ff */
[----:B------:R-:W-:Y:S02]  /*0100*/  LOP3.LUT R8, R3, 0xf, RZ, 0xc0, !PT ;  /* 0x0000000f03087812 */ /* 0x000fe400078ec0ff */
[----:B------:R-:W-:-:S02]  /*0110*/  SHF.R.U32.HI R11, RZ, 0x18, R3 ;  /* 0x00000018ff0b7819 */ /* 0x000fc40000011603 */
[----:B------:R-:W-:Y:S01]  /*0120*/  LOP3.LUT R9, R9, 0x1d, RZ, 0xc0, !PT ;  /* 0x0000001d09097812 */ /* 0x000fe200078ec0ff */
[----:B------:R0:W3:Y:S01]  /*0130*/  LDC.64 R2, c[0x4][R0] ;  /* 0x0100000000027b82 */ /* 0x0000e20000000a00 */
[----:B------:R-:W-:Y:S02]  /*0140*/  LOP3.LUT R10, R10, 0x7f, RZ, 0xc0, !PT ;  /* 0x0000007f0a0a7812 */ /* 0x000fe400078ec0ff */
[----:B-1----:R-:W-:-:S03]  /*0150*/  IADD3 R6, P0, PT, R1, UR4, RZ ;  /* 0x0000000401067c10 */ /* 0x002fc6000ff1e0ff */
[----:B------:R0:W-:Y:S02]  /*0160*/  STL.128 [R1], R8 ;  /* 0x0000000801007387 */ /* 0x0001e40000100c00 */
[----:B--2---:R-:W-:-:S08]  /*0170*/  IMAD.X R7, RZ, RZ, UR5, P0 ;  /* 0x00000005ff077e24 */ /* 0x004fd000080e06ff */
[----:B------:R-:W-:-:S07]  /*0180*/  LEPC R20, `(.L_x_0) ;  /* 0x000000001014794e */ /* 0x000fce0000000000 */
[----:B0--3--:R-:W-:Y:S05]  /*0190*/  CALL.ABS.NOINC R2 ;  /* 0x0000000002007343 */ /* 0x009fea0003c00000 */
.L_x_0:
[----:B------:R-:W-:Y:S05]  /*01a0*/  EXIT ;  /* 0x000000000000794d */ /* 0x000fea0003800000 */
.L_x_1:
[----:B------:R-:W-:-:S00]  /*01b0*/  BRA `(.L_x_1) ;  /* 0xfffffffc00fc7947 */ /* 0x000fc0000383ffff */
[----:B------:R-:W-:-:S00]  /*01c0*/  NOP ;  /* 0x0000000000007918 */ /* 0x000fc00000000000 */
        /* <DEDUP_REMOVED lines=11> */
.L_x_2:


//--------------------- .nv.global.init           --------------------------
	.section	.nv.global.init,"aw",@progbits
.nv.global.init:
	.type		$str,@object
	.size		$str,(.L_0 - $str)
$str:
        /*0000*/ 	.byte	0x52, 0x65, 0x73, 0x75, 0x6c, 0x74, 0x20, 0x6f, 0x66, 0x20, 0x5f, 0x5f, 0x76, 0x6d, 0x69, 0x6e
        /*0010*/ 	.byte	0x73, 0x34, 0x3a, 0x20, 0x28, 0x25, 0x64, 0x2c, 0x20, 0x25, 0x64, 0x2c, 0x20, 0x25, 0x64, 0x2c
        /*0020*/ 	.byte	0x20, 0x25, 0x64, 0x29, 0x0a, 0x00
.L_0:


//--------------------- .nv.shared.reserved.0     --------------------------
	.section	.nv.shared.reserved.0,"aw",@nobits
	.weak		__nv_reservedSMEM_offset_0_alias
	.size		__nv_reservedSMEM_offset_0_alias, 0, 64
	.other		__nv_reservedSMEM_offset_0_alias,@"STO_CUDA_RESERVED_SHARED STV_DEFAULT"
__nv_reservedSMEM_offset_0_alias:
	.zero		0
	.zero		64


//--------------------- .nv.constant0._Z11test_vmins4v --------------------------
	.section	.nv.constant0._Z11test_vmins4v,"a",@progbits
	.sectionflags	@""
	.align	4
.nv.constant0._Z11test_vmins4v:
	.zero		896


//--------------------- SYMBOLS --------------------------

	.type		.nv.reservedSmem.offset0,@object
	.size		.nv.reservedSmem.offset0,0x4
	.type		vprintf,@function
